//
// Generated by NVIDIA NVVM Compiler
//
// Compiler Build ID: CL-36424714
// Cuda compilation tools, release 13.0, V13.0.88
// Based on NVVM 20.0.0
//

.version 9.0
.target sm_100
.address_size 64

	// .globl	_Z19k_find_block_boundsiiiPKdS0_PdS1_

.visible .entry _Z19k_find_block_boundsiiiPKdS0_PdS1_(
	.param .u32 _Z19k_find_block_boundsiiiPKdS0_PdS1__param_0,
	.param .u32 _Z19k_find_block_boundsiiiPKdS0_PdS1__param_1,
	.param .u32 _Z19k_find_block_boundsiiiPKdS0_PdS1__param_2,
	.param .u64 .ptr .align 1 _Z19k_find_block_boundsiiiPKdS0_PdS1__param_3,
	.param .u64 .ptr .align 1 _Z19k_find_block_boundsiiiPKdS0_PdS1__param_4,
	.param .u64 .ptr .align 1 _Z19k_find_block_boundsiiiPKdS0_PdS1__param_5,
	.param .u64 .ptr .align 1 _Z19k_find_block_boundsiiiPKdS0_PdS1__param_6
)
{
	.reg .pred 	%p<30>;
	.reg .b32 	%r<77>;
	.reg .b64 	%rd<32>;
	.reg .b64 	%fd<100>;

	ld.param.u32 	%r42, [_Z19k_find_block_boundsiiiPKdS0_PdS1__param_0];
	ld.param.u32 	%r43, [_Z19k_find_block_boundsiiiPKdS0_PdS1__param_1];
	ld.param.u32 	%r44, [_Z19k_find_block_boundsiiiPKdS0_PdS1__param_2];
	ld.param.u64 	%rd6, [_Z19k_find_block_boundsiiiPKdS0_PdS1__param_3];
	ld.param.u64 	%rd5, [_Z19k_find_block_boundsiiiPKdS0_PdS1__param_6];
	cvta.to.global.u64 	%rd1, %rd6;
	mov.u32 	%r45, %ntid.x;
	mov.u32 	%r46, %ctaid.x;
	mov.u32 	%r47, %tid.x;
	mad.lo.s32 	%r1, %r45, %r46, %r47;
	setp.ge.s32 	%p1, %r1, %r44;
	setp.lt.s32 	%p2, %r43, 1;
	or.pred  	%p3, %p1, %p2;
	@%p3 bra 	$L__BB0_21;
	shl.b32 	%r49, %r1, 5;
	mul.lo.s32 	%r2, %r43, %r1;
	mad.lo.s32 	%r3, %r43, %r49, %r43;
	shl.b32 	%r4, %r43, 3;
	or.b32  	%r5, %r49, 3;
	or.b32  	%r50, %r49, 2;
	mul.lo.s32 	%r6, %r43, %r50;
	mul.lo.s32 	%r7, %r43, %r5;
	or.b32  	%r51, %r49, 4;
	mul.lo.s32 	%r8, %r43, %r51;
	or.b32  	%r52, %r49, 5;
	mul.lo.s32 	%r9, %r43, %r52;
	or.b32  	%r53, %r49, 6;
	mul.lo.s32 	%r10, %r43, %r53;
	or.b32  	%r54, %r49, 7;
	mul.lo.s32 	%r11, %r43, %r54;
	cvta.to.global.u64 	%rd2, %rd5;
	mov.b32 	%r66, 0;
$L__BB0_2:
	ld.param.u64 	%rd30, [_Z19k_find_block_boundsiiiPKdS0_PdS1__param_4];
	shl.b32 	%r56, %r66, 2;
	cvta.to.global.u64 	%rd7, %rd30;
	mul.wide.u32 	%rd8, %r56, 8;
	add.s64 	%rd9, %rd7, %rd8;
	ld.global.f64 	%fd1, [%rd9];
	add.s32 	%r75, %r3, %r66;
	add.s32 	%r73, %r6, %r66;
	add.s32 	%r72, %r7, %r66;
	add.s32 	%r71, %r8, %r66;
	add.s32 	%r70, %r9, %r66;
	add.s32 	%r69, %r10, %r66;
	add.s32 	%r68, %r11, %r66;
	shl.b32 	%r57, %r2, 5;
	add.s32 	%r67, %r57, %r66;
	mov.f64 	%fd84, 0d416312CFE0000000;
	mov.f64 	%fd85, 0dC16312CFE0000000;
	mov.b32 	%r76, 7;
	mov.u32 	%r74, %r5;
$L__BB0_3:
	add.s32 	%r58, %r74, -3;
	setp.ge.s32 	%p4, %r58, %r42;
	@%p4 bra 	$L__BB0_5;
	mul.wide.s32 	%rd10, %r67, 8;
	add.s64 	%rd11, %rd1, %rd10;
	ld.global.f64 	%fd38, [%rd11];
	div.rn.f64 	%fd39, %fd38, %fd1;
	cvt.rmi.f64.f64 	%fd40, %fd39;
	mul.f64 	%fd41, %fd1, %fd40;
	sub.f64 	%fd42, %fd38, %fd41;
	setp.lt.f64 	%p5, %fd42, %fd84;
	selp.f64 	%fd84, %fd42, %fd84, %p5;
	setp.gt.f64 	%p6, %fd42, %fd85;
	selp.f64 	%fd85, %fd42, %fd85, %p6;
$L__BB0_5:
	add.s32 	%r59, %r74, -2;
	setp.ge.s32 	%p7, %r59, %r42;
	@%p7 bra 	$L__BB0_7;
	mul.wide.s32 	%rd12, %r75, 8;
	add.s64 	%rd13, %rd1, %rd12;
	ld.global.f64 	%fd43, [%rd13];
	div.rn.f64 	%fd44, %fd43, %fd1;
	cvt.rmi.f64.f64 	%fd45, %fd44;
	mul.f64 	%fd46, %fd1, %fd45;
	sub.f64 	%fd47, %fd43, %fd46;
	setp.lt.f64 	%p8, %fd47, %fd84;
	selp.f64 	%fd84, %fd47, %fd84, %p8;
	setp.gt.f64 	%p9, %fd47, %fd85;
	selp.f64 	%fd85, %fd47, %fd85, %p9;
$L__BB0_7:
	add.s32 	%r60, %r74, -1;
	setp.ge.s32 	%p10, %r60, %r42;
	@%p10 bra 	$L__BB0_9;
	mul.wide.s32 	%rd14, %r73, 8;
	add.s64 	%rd15, %rd1, %rd14;
	ld.global.f64 	%fd48, [%rd15];
	div.rn.f64 	%fd49, %fd48, %fd1;
	cvt.rmi.f64.f64 	%fd50, %fd49;
	mul.f64 	%fd51, %fd1, %fd50;
	sub.f64 	%fd52, %fd48, %fd51;
	setp.lt.f64 	%p11, %fd52, %fd84;
	selp.f64 	%fd84, %fd52, %fd84, %p11;
	setp.gt.f64 	%p12, %fd52, %fd85;
	selp.f64 	%fd85, %fd52, %fd85, %p12;
$L__BB0_9:
	setp.ge.s32 	%p13, %r74, %r42;
	@%p13 bra 	$L__BB0_11;
	mul.wide.s32 	%rd16, %r72, 8;
	add.s64 	%rd17, %rd1, %rd16;
	ld.global.f64 	%fd53, [%rd17];
	div.rn.f64 	%fd54, %fd53, %fd1;
	cvt.rmi.f64.f64 	%fd55, %fd54;
	mul.f64 	%fd56, %fd1, %fd55;
	sub.f64 	%fd57, %fd53, %fd56;
	setp.lt.f64 	%p14, %fd57, %fd84;
	selp.f64 	%fd84, %fd57, %fd84, %p14;
	setp.gt.f64 	%p15, %fd57, %fd85;
	selp.f64 	%fd85, %fd57, %fd85, %p15;
$L__BB0_11:
	add.s32 	%r61, %r74, 1;
	setp.ge.s32 	%p16, %r61, %r42;
	@%p16 bra 	$L__BB0_13;
	mul.wide.s32 	%rd18, %r71, 8;
	add.s64 	%rd19, %rd1, %rd18;
	ld.global.f64 	%fd58, [%rd19];
	div.rn.f64 	%fd59, %fd58, %fd1;
	cvt.rmi.f64.f64 	%fd60, %fd59;
	mul.f64 	%fd61, %fd1, %fd60;
	sub.f64 	%fd62, %fd58, %fd61;
	setp.lt.f64 	%p17, %fd62, %fd84;
	selp.f64 	%fd84, %fd62, %fd84, %p17;
	setp.gt.f64 	%p18, %fd62, %fd85;
	selp.f64 	%fd85, %fd62, %fd85, %p18;
$L__BB0_13:
	add.s32 	%r62, %r74, 2;
	setp.ge.s32 	%p19, %r62, %r42;
	@%p19 bra 	$L__BB0_15;
	mul.wide.s32 	%rd20, %r70, 8;
	add.s64 	%rd21, %rd1, %rd20;
	ld.global.f64 	%fd63, [%rd21];
	div.rn.f64 	%fd64, %fd63, %fd1;
	cvt.rmi.f64.f64 	%fd65, %fd64;
	mul.f64 	%fd66, %fd1, %fd65;
	sub.f64 	%fd67, %fd63, %fd66;
	setp.lt.f64 	%p20, %fd67, %fd84;
	selp.f64 	%fd84, %fd67, %fd84, %p20;
	setp.gt.f64 	%p21, %fd67, %fd85;
	selp.f64 	%fd85, %fd67, %fd85, %p21;
$L__BB0_15:
	add.s32 	%r63, %r74, 3;
	setp.ge.s32 	%p22, %r63, %r42;
	@%p22 bra 	$L__BB0_17;
	mul.wide.s32 	%rd22, %r69, 8;
	add.s64 	%rd23, %rd1, %rd22;
	ld.global.f64 	%fd68, [%rd23];
	div.rn.f64 	%fd69, %fd68, %fd1;
	cvt.rmi.f64.f64 	%fd70, %fd69;
	mul.f64 	%fd71, %fd1, %fd70;
	sub.f64 	%fd72, %fd68, %fd71;
	setp.lt.f64 	%p23, %fd72, %fd84;
	selp.f64 	%fd84, %fd72, %fd84, %p23;
	setp.gt.f64 	%p24, %fd72, %fd85;
	selp.f64 	%fd85, %fd72, %fd85, %p24;
$L__BB0_17:
	add.s32 	%r64, %r74, 4;
	setp.ge.s32 	%p25, %r64, %r42;
	@%p25 bra 	$L__BB0_19;
	mul.wide.s32 	%rd24, %r68, 8;
	add.s64 	%rd25, %rd1, %rd24;
	ld.global.f64 	%fd73, [%rd25];
	div.rn.f64 	%fd74, %fd73, %fd1;
	cvt.rmi.f64.f64 	%fd75, %fd74;
	mul.f64 	%fd76, %fd1, %fd75;
	sub.f64 	%fd77, %fd73, %fd76;
	setp.lt.f64 	%p26, %fd77, %fd84;
	selp.f64 	%fd84, %fd77, %fd84, %p26;
	setp.gt.f64 	%p27, %fd77, %fd85;
	selp.f64 	%fd85, %fd77, %fd85, %p27;
$L__BB0_19:
	add.s32 	%r76, %r76, 8;
	add.s32 	%r75, %r75, %r4;
	add.s32 	%r74, %r74, 8;
	add.s32 	%r73, %r73, %r4;
	add.s32 	%r72, %r72, %r4;
	add.s32 	%r71, %r71, %r4;
	add.s32 	%r70, %r70, %r4;
	add.s32 	%r69, %r69, %r4;
	add.s32 	%r68, %r68, %r4;
	add.s32 	%r67, %r67, %r4;
	setp.ne.s32 	%p28, %r76, 39;
	@%p28 bra 	$L__BB0_3;
	ld.param.u64 	%rd31, [_Z19k_find_block_boundsiiiPKdS0_PdS1__param_5];
	add.f64 	%fd78, %fd84, %fd85;
	mul.f64 	%fd79, %fd78, 0d3FE0000000000000;
	add.s32 	%r65, %r66, %r2;
	cvta.to.global.u64 	%rd26, %rd31;
	mul.wide.s32 	%rd27, %r65, 8;
	add.s64 	%rd28, %rd26, %rd27;
	st.global.f64 	[%rd28], %fd79;
	sub.f64 	%fd80, %fd85, %fd84;
	mul.f64 	%fd81, %fd80, 0d3FE0000000000000;
	add.s64 	%rd29, %rd2, %rd27;
	st.global.f64 	[%rd29], %fd81;
	add.s32 	%r66, %r66, 1;
	setp.ne.s32 	%p29, %r66, %r43;
	@%p29 bra 	$L__BB0_2;
$L__BB0_21:
	ret;

}


// ===== COMPILED SASS (sm_100) =====

	.target	sm_100

	.elftype	@"ET_EXEC"


//--------------------- .note.nv.tkinfo           --------------------------
	.section	.note.nv.tkinfo,"",@"SHT_NOTE"
	.sectionflags	@"SHF_NOTE_NV_TKINFO"
	.tkinfo
        /*0018*/ 	.word	0x00000002
        /*0030*/ 	.string	""
        /*0030*/ 	.string	"ptxas"
        /*0030*/ 	.string	"Cuda compilation tools, release 13.0, V13.0.88"
        /*0030*/ 	.string	"Build cuda_13.0.r13.0/compiler.36424714_0"
        /*0030*/ 	.string	"-arch sm_100 -m 64 "



//--------------------- .note.nv.cuinfo           --------------------------
	.section	.note.nv.cuinfo,"",@"SHT_NOTE"
	.sectionflags	@"SHF_NOTE_NV_CUINFO"
        /*0018*/ 	.short	0x0002
        /*001a*/ 	.short	0x0064
        /*001c*/ 	.short	0x0082
	.zero		2


//--------------------- .nv.info                  --------------------------
	.section	.nv.info,"",@"SHT_CUDA_INFO"
	.align	4


	//----- nvinfo : EIATTR_REGCOUNT
	.align		4
        /*0000*/ 	.byte	0x04, 0x2f
        /*0002*/ 	.short	(.L_1 - .L_0)
	.align		4
.L_0:
        /*0004*/ 	.word	index@(_Z19k_find_block_boundsiiiPKdS0_PdS1_)
        /*0008*/ 	.word	0x00000030


	//----- nvinfo : EIATTR_FRAME_SIZE
	.align		4
.L_1:
        /*000c*/ 	.byte	0x04, 0x11
        /*000e*/ 	.short	(.L_3 - .L_2)
	.align		4
.L_2:
        /*0010*/ 	.word	index@($__internal_0_$__cuda_sm20_div_rn_f64_full)
        /*0014*/ 	.word	0x00000000


	//----- nvinfo : EIATTR_FRAME_SIZE
	.align		4
.L_3:
        /*0018*/ 	.byte	0x04, 0x11
        /*001a*/ 	.short	(.L_5 - .L_4)
	.align		4
.L_4:
        /*001c*/ 	.word	index@(_Z19k_find_block_boundsiiiPKdS0_PdS1_)
        /*0020*/ 	.word	0x00000000


	//----- nvinfo : EIATTR_MIN_STACK_SIZE
	.align		4
.L_5:
        /*0024*/ 	.byte	0x04, 0x12
        /*0026*/ 	.short	(.L_7 - .L_6)
	.align		4
.L_6:
        /*0028*/ 	.word	index@(_Z19k_find_block_boundsiiiPKdS0_PdS1_)
        /*002c*/ 	.word	0x00000000
.L_7:


//--------------------- .nv.compat                --------------------------
	.section	.nv.compat,"",@"SHT_CUDA_COMPAT_INFO"
	.align	4
        /*0000*/ 	.byte	0x02, 0x09, 0x00, 0x00, 0x02, 0x02, 0x01, 0x00, 0x02, 0x05, 0x05, 0x00, 0x03, 0x07, 0x01, 0x01
        /*0010*/ 	.byte	0x02, 0x03, 0x00, 0x00, 0x02, 0x06, 0x01, 0x00, 0x04, 0x0b, 0x08, 0x00, 0x01, 0x00, 0x00, 0x00
        /*0020*/ 	.byte	0x00, 0x00, 0x00, 0x00


//--------------------- .nv.info._Z19k_find_block_boundsiiiPKdS0_PdS1_ --------------------------
	.section	.nv.info._Z19k_find_block_boundsiiiPKdS0_PdS1_,"",@"SHT_CUDA_INFO"
	.sectionflags	@""
	.align	4


	//----- nvinfo : EIATTR_CUDA_API_VERSION
	.align		4
        /*0000*/ 	.byte	0x04, 0x37
        /*0002*/ 	.short	(.L_9 - .L_8)
.L_8:
        /*0004*/ 	.word	0x00000082


	//----- nvinfo : EIATTR_KPARAM_INFO
	.align		4
.L_9:
        /*0008*/ 	.byte	0x04, 0x17
        /*000a*/ 	.short	(.L_11 - .L_10)
.L_10:
        /*000c*/ 	.word	0x00000000
        /*0010*/ 	.short	0x0006
        /*0012*/ 	.short	0x0028
        /*0014*/ 	.byte	0x00, 0xf5, 0x21, 0x00


	//----- nvinfo : EIATTR_KPARAM_INFO
	.align		4
.L_11:
        /*0018*/ 	.byte	0x04, 0x17
        /*001a*/ 	.short	(.L_13 - .L_12)
.L_12:
        /*001c*/ 	.word	0x00000000
        /*0020*/ 	.short	0x0005
        /*0022*/ 	.short	0x0020
        /*0024*/ 	.byte	0x00, 0xf5, 0x21, 0x00


	//----- nvinfo : EIATTR_KPARAM_INFO
	.align		4
.L_13:
        /*0028*/ 	.byte	0x04, 0x17
        /*002a*/ 	.short	(.L_15 - .L_14)
.L_14:
        /*002c*/ 	.word	0x00000000
        /*0030*/ 	.short	0x0004
        /*0032*/ 	.short	0x0018
        /*0034*/ 	.byte	0x00, 0xf5, 0x21, 0x00


	//----- nvinfo : EIATTR_KPARAM_INFO
	.align		4
.L_15:
        /*0038*/ 	.byte	0x04, 0x17
        /*003a*/ 	.short	(.L_17 - .L_16)
.L_16:
        /*003c*/ 	.word	0x00000000
        /*0040*/ 	.short	0x0003
        /*0042*/ 	.short	0x0010
        /*0044*/ 	.byte	0x00, 0xf5, 0x21, 0x00


	//----- nvinfo : EIATTR_KPARAM_INFO
	.align		4
.L_17:
        /*0048*/ 	.byte	0x04, 0x17
        /*004a*/ 	.short	(.L_19 - .L_18)
.L_18:
        /*004c*/ 	.word	0x00000000
        /*0050*/ 	.short	0x0002
        /*0052*/ 	.short	0x0008
        /*0054*/ 	.byte	0x00, 0xf0, 0x11, 0x00


	//----- nvinfo : EIATTR_KPARAM_INFO
	.align		4
.L_19:
        /*0058*/ 	.byte	0x04, 0x17
        /*005a*/ 	.short	(.L_21 - .L_20)
.L_20:
        /*005c*/ 	.word	0x00000000
        /*0060*/ 	.short	0x0001
        /*0062*/ 	.short	0x0004
        /*0064*/ 	.byte	0x00, 0xf0, 0x11, 0x00


	//----- nvinfo : EIATTR_KPARAM_INFO
	.align		4
.L_21:
        /*0068*/ 	.byte	0x04, 0x17
        /*006a*/ 	.short	(.L_23 - .L_22)
.L_22:
        /*006c*/ 	.word	0x00000000
        /*0070*/ 	.short	0x0000
        /*0072*/ 	.short	0x0000
        /*0074*/ 	.byte	0x00, 0xf0, 0x11, 0x00


	//----- nvinfo : EIATTR_SPARSE_MMA_MASK
	.align		4
.L_23:
        /*0078*/ 	.byte	0x03, 0x50
        /*007a*/ 	.short	0x0000


	//----- nvinfo : EIATTR_MAXREG_COUNT
	.align		4
        /*007c*/ 	.byte	0x03, 0x1b
        /*007e*/ 	.short	0x00ff


	//----- nvinfo : EIATTR_MERCURY_ISA_VERSION
	.align		4
        /*0080*/ 	.byte	0x03, 0x5f
        /*0082*/ 	.short	0x0101


	//----- nvinfo : EIATTR_VRC_CTA_INIT_COUNT
	.align		4
        /*0084*/ 	.byte	0x02, 0x4a
	.zero		1
	.zero		1


	//----- nvinfo : EIATTR_EXIT_INSTR_OFFSETS
	.align		4
        /*0088*/ 	.byte	0x04, 0x1c
        /*008a*/ 	.short	(.L_25 - .L_24)


	//   ....[0]....
.L_24:
        /*008c*/ 	.word	0x00000090


	//   ....[1]....
        /*0090*/ 	.word	0x00001730


	//----- nvinfo : EIATTR_CRS_STACK_SIZE
	.align		4
.L_25:
        /*0094*/ 	.byte	0x04, 0x1e
        /*0096*/ 	.short	(.L_27 - .L_26)
.L_26:
        /*0098*/ 	.word	0x00000000


	//----- nvinfo : EIATTR_CBANK_PARAM_SIZE
	.align		4
.L_27:
        /*009c*/ 	.byte	0x03, 0x19
        /*009e*/ 	.short	0x0030


	//----- nvinfo : EIATTR_PARAM_CBANK
	.align		4
        /*00a0*/ 	.byte	0x04, 0x0a
        /*00a2*/ 	.short	(.L_29 - .L_28)
	.align		4
.L_28:
        /*00a4*/ 	.word	index@(.nv.constant0._Z19k_find_block_boundsiiiPKdS0_PdS1_)
        /*00a8*/ 	.short	0x0380
        /*00aa*/ 	.short	0x0030


	//----- nvinfo : EIATTR_SW_WAR
	.align		4
.L_29:
        /*00ac*/ 	.byte	0x04, 0x36
        /*00ae*/ 	.short	(.L_31 - .L_30)
.L_30:
        /*00b0*/ 	.word	0x00000008
.L_31:


//--------------------- .nv.callgraph             --------------------------
	.section	.nv.callgraph,"",@"SHT_CUDA_CALLGRAPH"
	.align	4
	.sectionentsize	8
	.align		4
        /*0000*/ 	.word	0x00000000
	.align		4
        /*0004*/ 	.word	0xffffffff
	.align		4
        /*0008*/ 	.word	0x00000000
	.align		4
        /*000c*/ 	.word	0xfffffffe
	.align		4
        /*0010*/ 	.word	0x00000000
	.align		4
        /*0014*/ 	.word	0xfffffffd
	.align		4
        /*0018*/ 	.word	0x00000000
	.align		4
        /*001c*/ 	.word	0xfffffffc


//--------------------- .text._Z19k_find_block_boundsiiiPKdS0_PdS1_ --------------------------
	.section	.text._Z19k_find_block_boundsiiiPKdS0_PdS1_,"ax",@progbits
	.align	128
        .global         _Z19k_find_block_boundsiiiPKdS0_PdS1_
        .type           _Z19k_find_block_boundsiiiPKdS0_PdS1_,@function
        .size           _Z19k_find_block_boundsiiiPKdS0_PdS1_,(.L_x_40 - _Z19k_find_block_boundsiiiPKdS0_PdS1_)
        .other          _Z19k_find_block_boundsiiiPKdS0_PdS1_,@"STO_CUDA_ENTRY STV_DEFAULT"
_Z19k_find_block_boundsiiiPKdS0_PdS1_:
.text._Z19k_find_block_boundsiiiPKdS0_PdS1_:
[----:B------:R-:W-:Y:S01]  /*0000*/  LDC R1, c[0x0][0x37c] ;  /* 0x0000df00ff017b82 */ /* 0x000fe20000000800 */
[----:B------:R-:W0:Y:S07]  /*0010*/  S2R R2, SR_CTAID.X ;  /* 0x0000000000027919 */ /* 0x000e2e0000002500 */
[----:B------:R-:W1:Y:S01]  /*0020*/  LDC R5, c[0x0][0x384] ;  /* 0x0000e100ff057b82 */ /* 0x000e620000000800 */
[----:B------:R-:W0:Y:S01]  /*0030*/  LDCU UR4, c[0x0][0x360] ;  /* 0x00006c00ff0477ac */ /* 0x000e220008000800 */
[----:B------:R-:W0:Y:S01]  /*0040*/  S2R R3, SR_TID.X ;  /* 0x0000000000037919 */ /* 0x000e220000002100 */
[----:B------:R-:W2:Y:S01]  /*0050*/  LDCU UR5, c[0x0][0x388] ;  /* 0x00007100ff0577ac */ /* 0x000ea20008000800 */
[----:B-1----:R-:W-:Y:S01]  /*0060*/  ISETP.GE.AND P0, PT, R5, 0x1, PT ;  /* 0x000000010500780c */ /* 0x002fe20003f06270 */
[----:B0-----:R-:W-:-:S05]  /*0070*/  IMAD R2, R2, UR4, R3 ;  /* 0x0000000402027c24 */ /* 0x001fca000f8e0203 */
[----:B--2---:R-:W-:-:S13]  /*0080*/  ISETP.GE.OR P0, PT, R2, UR5, !P0 ;  /* 0x0000000502007c0c */ /* 0x004fda000c706670 */
[----:B------:R-:W-:Y:S05]  /*0090*/  @P0 EXIT ;  /* 0x000000000000094d */ /* 0x000fea0003800000 */
[C---:B------:R-:W-:Y:S01]  /*00a0*/  IMAD.SHL.U32 R16, R2.reuse, 0x20, RZ ;  /* 0x0000002002107824 */ /* 0x040fe200078e00ff */
[----:B------:R-:W0:Y:S01]  /*00b0*/  LDCU.64 UR6, c[0x0][0x358] ;  /* 0x00006b00ff0677ac */ /* 0x000e220008000a00 */
[-C--:B------:R-:W-:Y:S02]  /*00c0*/  IMAD R2, R2, R5.reuse, RZ ;  /* 0x0000000502027224 */ /* 0x080fe400078e02ff */
[C---:B------:R-:W-:Y:S02]  /*00d0*/  IMAD R4, R16.reuse, R5, R5 ;  /* 0x0000000510047224 */ /* 0x040fe400078e0205 */
[C---:B------:R-:W-:Y:S02]  /*00e0*/  VIADD R6, R16.reuse, 0x3 ;  /* 0x0000000310067836 */ /* 0x040fe40000000000 */
[C---:B------:R-:W-:Y:S02]  /*00f0*/  VIADD R8, R16.reuse, 0x2 ;  /* 0x0000000210087836 */ /* 0x040fe40000000000 */
[----:B------:R-:W-:-:S02]  /*0100*/  VIADD R10, R16, 0x4 ;  /* 0x00000004100a7836 */ /* 0x000fc40000000000 */
[C---:B------:R-:W-:Y:S02]  /*0110*/  VIADD R12, R16.reuse, 0x5 ;  /* 0x00000005100c7836 */ /* 0x040fe40000000000 */
[C---:B------:R-:W-:Y:S02]  /*0120*/  VIADD R14, R16.reuse, 0x6 ;  /* 0x00000006100e7836 */ /* 0x040fe40000000000 */
[----:B------:R-:W-:Y:S02]  /*0130*/  IMAD.MOV.U32 R3, RZ, RZ, RZ ;  /* 0x000000ffff037224 */ /* 0x000fe400078e00ff */
[----:B------:R-:W-:-:S07]  /*0140*/  VIADD R16, R16, 0x7 ;  /* 0x0000000710107836 */ /* 0x000fce0000000000 */
.L_x_33:
[----:B--2---:R-:W1:Y:S01]  /*0150*/  LDC.64 R22, c[0x0][0x398] ;  /* 0x0000e600ff167b82 */ /* 0x004e620000000a00 */
[----:B------:R-:W-:Y:S01]  /*0160*/  IMAD.SHL.U32 R5, R3, 0x4, RZ ;  /* 0x0000000403057824 */ /* 0x000fe200078e00ff */
[----:B------:R-:W2:Y:S01]  /*0170*/  LDCU UR4, c[0x0][0x384] ;  /* 0x00007080ff0477ac */ /* 0x000ea20008000800 */
[----:B------:R-:W3:Y:S02]  /*0180*/  LDCU UR5, c[0x0][0x380] ;  /* 0x00007000ff0577ac */ /* 0x000ee40008000800 */
[----:B-1----:R-:W-:-:S06]  /*0190*/  IMAD.WIDE.U32 R22, R5, 0x8, R22 ;  /* 0x0000000805167825 */ /* 0x002fcc00078e0016 */
[----:B0-----:R-:W5:Y:S01]  /*01a0*/  LDG.E.64 R22, desc[UR6][R22.64] ;  /* 0x0000000616167981 */ /* 0x001f62000c1e1b00 */
[----:B------:R-:W-:Y:S01]  /*01b0*/  IADD3 R5, PT, PT, R4, R3, RZ ;  /* 0x0000000304057210 */ /* 0x000fe20007ffe0ff */
[----:B------:R-:W-:Y:S02]  /*01c0*/  IMAD R7, R2, 0x20, R3 ;  /* 0x0000002002077824 */ /* 0x000fe400078e0203 */
[----:B------:R-:W-:Y:S02]  /*01d0*/  IMAD.MOV.U32 R9, RZ, RZ, R6 ;  /* 0x000000ffff097224 */ /* 0x000fe400078e0006 */
[----:B------:R-:W-:Y:S02]  /*01e0*/  IMAD.MOV.U32 R20, RZ, RZ, -0x20000000 ;  /* 0xe0000000ff147424 */ /* 0x000fe400078e00ff */
[----:B------:R-:W-:Y:S02]  /*01f0*/  IMAD.MOV.U32 R21, RZ, RZ, 0x416312cf ;  /* 0x416312cfff157424 */ /* 0x000fe400078e00ff */
[----:B------:R-:W-:-:S02]  /*0200*/  IMAD.MOV.U32 R18, RZ, RZ, -0x20000000 ;  /* 0xe0000000ff127424 */ /* 0x000fc400078e00ff */
[----:B------:R-:W-:Y:S02]  /*0210*/  IMAD.MOV.U32 R19, RZ, RZ, -0x3e9ced31 ;  /* 0xc16312cfff137424 */ /* 0x000fe400078e00ff */
[--C-:B--2---:R-:W-:Y:S02]  /*0220*/  IMAD R11, R8, UR4, R3.reuse ;  /* 0x00000004080b7c24 */ /* 0x104fe4000f8e0203 */
[--C-:B------:R-:W-:Y:S02]  /*0230*/  IMAD R13, R6, UR4, R3.reuse ;  /* 0x00000004060d7c24 */ /* 0x100fe4000f8e0203 */
[--C-:B------:R-:W-:Y:S02]  /*0240*/  IMAD R15, R10, UR4, R3.reuse ;  /* 0x000000040a0f7c24 */ /* 0x100fe4000f8e0203 */
[--C-:B------:R-:W-:Y:S02]  /*0250*/  IMAD R17, R12, UR4, R3.reuse ;  /* 0x000000040c117c24 */ /* 0x100fe4000f8e0203 */
[----:B------:R-:W-:-:S02]  /*0260*/  IMAD R34, R14, UR4, R3 ;  /* 0x000000040e227c24 */ /* 0x000fc4000f8e0203 */
[----:B------:R-:W-:Y:S01]  /*0270*/  IMAD R35, R16, UR4, R3 ;  /* 0x0000000410237c24 */ /* 0x000fe2000f8e0203 */
[----:B---3--:R-:W-:-:S06]  /*0280*/  UMOV UR4, 0x7 ;  /* 0x0000000700047882 */ /* 0x008fcc0000000000 */
.L_x_32:
[----:B------:R-:W-:Y:S01]  /*0290*/  VIADD R0, R9, 0xfffffffd ;  /* 0xfffffffd09007836 */ /* 0x000fe20000000000 */
[----:B------:R-:W-:Y:S04]  /*02a0*/  BSSY.RECONVERGENT B1, `(.L_x_0) ;  /* 0x0000024000017945 */ /* 0x000fe80003800200 */
[----:B------:R-:W-:-:S13]  /*02b0*/  ISETP.GE.AND P0, PT, R0, UR5, PT ;  /* 0x0000000500007c0c */ /* 0x000fda000bf06270 */
[----:B------:R-:W-:Y:S05]  /*02c0*/  @P0 BRA `(.L_x_1) ;  /* 0x0000000000840947 */ /* 0x000fea0003800000 */
[----:B------:R-:W0:Y:S02]  /*02d0*/  LDC.64 R32, c[0x0][0x390] ;  /* 0x0000e400ff207b82 */ /* 0x000e240000000a00 */
[----:B0-----:R-:W-:-:S06]  /*02e0*/  IMAD.WIDE R32, R7, 0x8, R32 ;  /* 0x0000000807207825 */ /* 0x001fcc00078e0220 */
[----:B------:R-:W2:Y:S01]  /*02f0*/  LDG.E.64 R32, desc[UR6][R32.64] ;  /* 0x0000000620207981 */ /* 0x000ea2000c1e1b00 */
[----:B-----5:R-:W0:Y:S01]  /*0300*/  MUFU.RCP64H R27, R23 ;  /* 0x00000017001b7308 */ /* 0x020e220000001800 */
[----:B------:R-:W-:Y:S01]  /*0310*/  IMAD.MOV.U32 R26, RZ, RZ, 0x1 ;  /* 0x00000001ff1a7424 */ /* 0x000fe200078e00ff */
[----:B------:R-:W-:Y:S05]  /*0320*/  BSSY.RECONVERGENT B2, `(.L_x_2) ;  /* 0x0000013000027945 */ /* 0x000fea0003800200 */
[----:B0-----:R-:W-:-:S08]  /*0330*/  DFMA R24, -R22, R26, 1 ;  /* 0x3ff000001618742b */ /* 0x001fd0000000011a */
[----:B------:R-:W-:-:S08]  /*0340*/  DFMA R24, R24, R24, R24 ;  /* 0x000000181818722b */ /* 0x000fd00000000018 */
[----:B------:R-:W-:-:S08]  /*0350*/  DFMA R24, R26, R24, R26 ;  /* 0x000000181a18722b */ /* 0x000fd0000000001a */
[----:B------:R-:W-:-:S08]  /*0360*/  DFMA R28, -R22, R24, 1 ;  /* 0x3ff00000161c742b */ /* 0x000fd00000000118 */
[----:B------:R-:W-:-:S08]  /*0370*/  DFMA R28, R24, R28, R24 ;  /* 0x0000001c181c722b */ /* 0x000fd00000000018 */
[----:B--2---:R-:W-:Y:S01]  /*0380*/  DMUL R26, R32, R28 ;  /* 0x0000001c201a7228 */ /* 0x004fe20000000000 */
[----:B------:R-:W-:-:S07]  /*0390*/  FSETP.GEU.AND P1, PT, |R33|, 6.5827683646048100446e-37, PT ;  /* 0x036000002100780b */ /* 0x000fce0003f2e200 */
[----:B------:R-:W-:-:S08]  /*03a0*/  DFMA R24, -R22, R26, R32 ;  /* 0x0000001a1618722b */ /* 0x000fd00000000120 */
[----:B------:R-:W-:-:S10]  /*03b0*/  DFMA R42, R28, R24, R26 ;  /* 0x000000181c2a722b */ /* 0x000fd4000000001a */
[----:B------:R-:W-:-:S05]  /*03c0*/  FFMA R0, RZ, R23, R43 ;  /* 0x00000017ff007223 */ /* 0x000fca000000002b */
[----:B------:R-:W-:-:S13]  /*03d0*/  FSETP.GT.AND P0, PT, |R0|, 1.469367938527859385e-39, PT ;  /* 0x001000000000780b */ /* 0x000fda0003f04200 */
[----:B------:R-:W-:Y:S05]  /*03e0*/  @P0 BRA P1, `(.L_x_3) ;  /* 0x0000000000180947 */ /* 0x000fea0000800000 */
[----:B------:R-:W-:Y:S01]  /*03f0*/  MOV R40, R32 ;  /* 0x0000002000287202 */ /* 0x000fe20000000f00 */
[----:B------:R-:W-:Y:S01]  /*0400*/  IMAD.MOV.U32 R41, RZ, RZ, R33 ;  /* 0x000000ffff297224 */ /* 0x000fe200078e0021 */
[----:B------:R-:W-:Y:S01]  /*0410*/  MOV R0, 0x450 ;  /* 0x0000045000007802 */ /* 0x000fe20000000f00 */
[----:B------:R-:W-:Y:S02]  /*0420*/  IMAD.MOV.U32 R26, RZ, RZ, R22 ;  /* 0x000000ffff1a7224 */ /* 0x000fe400078e0016 */
[----:B------:R-:W-:-:S07]  /*0430*/  IMAD.MOV.U32 R27, RZ, RZ, R23 ;  /* 0x000000ffff1b7224 */ /* 0x000fce00078e0017 */
[----:B------:R-:W-:Y:S05]  /*0440*/  CALL.REL.NOINC `($__internal_0_$__cuda_sm20_div_rn_f64_full) ;  /* 0x0000001000bc7944 */ /* 0x000fea0003c00000 */
.L_x_3:
[----:B------:R-:W-:Y:S05]  /*0450*/  BSYNC.RECONVERGENT B2 ;  /* 0x0000000000027941 */ /* 0x000fea0003800200 */
.L_x_2:
[----:B------:R-:W0:Y:S02]  /*0460*/  FRND.F64.FLOOR R24, R42 ;  /* 0x0000002a00187313 */ /* 0x000e240000305800 */
[----:B0-----:R-:W-:-:S08]  /*0470*/  DFMA R24, -R22, R24, R32 ;  /* 0x000000181618722b */ /* 0x001fd00000000120 */
[C---:B------:R-:W-:Y:S02]  /*0480*/  DSETP.GEU.AND P1, PT, R24.reuse, R20, PT ;  /* 0x000000141800722a */ /* 0x040fe40003f2e000 */
[----:B------:R-:W-:-:S04]  /*0490*/  DSETP.GT.AND P0, PT, R24, R18, PT ;  /* 0x000000121800722a */ /* 0x000fc80003f04000 */
[C---:B------:R-:W-:Y:S02]  /*04a0*/  FSEL R20, R24.reuse, R20, !P1 ;  /* 0x0000001418147208 */ /* 0x040fe40004800000 */
[C---:B------:R-:W-:Y:S02]  /*04b0*/  FSEL R21, R25.reuse, R21, !P1 ;  /* 0x0000001519157208 */ /* 0x040fe40004800000 */
[----:B------:R-:W-:Y:S02]  /*04c0*/  FSEL R18, R24, R18, P0 ;  /* 0x0000001218127208 */ /* 0x000fe40000000000 */
[----:B------:R-:W-:-:S07]  /*04d0*/  FSEL R19, R25, R19, P0 ;  /* 0x0000001319137208 */ /* 0x000fce0000000000 */
.L_x_1:
[----:B------:R-:W-:Y:S05]  /*04e0*/  BSYNC.RECONVERGENT B1 ;  /* 0x0000000000017941 */ /* 0x000fea0003800200 */
.L_x_0:
        /* <DEDUP_REMOVED lines=22> */
[----:B------:R-:W-:Y:S01]  /*0650*/  IMAD.MOV.U32 R40, RZ, RZ, R32 ;  /* 0x000000ffff287224 */ /* 0x000fe200078e0020 */
[----:B------:R-:W-:Y:S01]  /*0660*/  MOV R27, R23 ;  /* 0x00000017001b7202 */ /* 0x000fe20000000f00 */
[----:B------:R-:W-:Y:S01]  /*0670*/  IMAD.MOV.U32 R41, RZ, RZ, R33 ;  /* 0x000000ffff297224 */ /* 0x000fe200078e0021 */
[----:B------:R-:W-:Y:S01]  /*0680*/  MOV R0, 0x6b0 ;  /* 0x000006b000007802 */ /* 0x000fe20000000f00 */
[----:B------:R-:W-:-:S07]  /*0690*/  IMAD.MOV.U32 R26, RZ, RZ, R22 ;  /* 0x000000ffff1a7224 */ /* 0x000fce00078e0016 */
[----:B------:R-:W-:Y:S05]  /*06a0*/  CALL.REL.NOINC `($__internal_0_$__cuda_sm20_div_rn_f64_full) ;  /* 0x0000001000247944 */ /* 0x000fea0003c00000 */
.L_x_7:
[----:B------:R-:W-:Y:S05]  /*06b0*/  BSYNC.RECONVERGENT B2 ;  /* 0x0000000000027941 */ /* 0x000fea0003800200 */
.L_x_6:
        /* <DEDUP_REMOVED lines=8> */
.L_x_5:
[----:B------:R-:W-:Y:S05]  /*0740*/  BSYNC.RECONVERGENT B1 ;  /* 0x0000000000017941 */ /* 0x000fea0003800200 */
.L_x_4:
        /* <DEDUP_REMOVED lines=23> */
[----:B------:R-:W-:Y:S01]  /*08c0*/  MOV R0, 0x910 ;  /* 0x0000091000007802 */ /* 0x000fe20000000f00 */
[----:B------:R-:W-:Y:S02]  /*08d0*/  IMAD.MOV.U32 R41, RZ, RZ, R33 ;  /* 0x000000ffff297224 */ /* 0x000fe400078e0021 */
[----:B------:R-:W-:Y:S02]  /*08e0*/  IMAD.MOV.U32 R26, RZ, RZ, R22 ;  /* 0x000000ffff1a7224 */ /* 0x000fe400078e0016 */
[----:B------:R-:W-:-:S07]  /*08f0*/  IMAD.MOV.U32 R27, RZ, RZ, R23 ;  /* 0x000000ffff1b7224 */ /* 0x000fce00078e0017 */
[----:B------:R-:W-:Y:S05]  /*0900*/  CALL.REL.NOINC `($__internal_0_$__cuda_sm20_div_rn_f64_full) ;  /* 0x0000000c008c7944 */ /* 0x000fea0003c00000 */
.L_x_11:
[----:B------:R-:W-:Y:S05]  /*0910*/  BSYNC.RECONVERGENT B2 ;  /* 0x0000000000027941 */ /* 0x000fea0003800200 */
.L_x_10:
        /* <DEDUP_REMOVED lines=8> */
.L_x_9:
[----:B------:R-:W-:Y:S05]  /*09a0*/  BSYNC.RECONVERGENT B1 ;  /* 0x0000000000017941 */ /* 0x000fea0003800200 */
.L_x_8:
[----:B------:R-:W-:Y:S01]  /*09b0*/  ISETP.GE.AND P0, PT, R9, UR5, PT ;  /* 0x0000000509007c0c */ /* 0x000fe2000bf06270 */
[----:B------:R-:W-:-:S12]  /*09c0*/  BSSY.RECONVERGENT B1, `(.L_x_12) ;  /* 0x0000023000017945 */ /* 0x000fd80003800200 */
        /* <DEDUP_REMOVED lines=25> */
.L_x_15:
[----:B------:R-:W-:Y:S05]  /*0b60*/  BSYNC.RECONVERGENT B2 ;  /* 0x0000000000027941 */ /* 0x000fea0003800200 */
.L_x_14:
        /* <DEDUP_REMOVED lines=8> */
.L_x_13:
[----:B------:R-:W-:Y:S05]  /*0bf0*/  BSYNC.RECONVERGENT B1 ;  /* 0x0000000000017941 */ /* 0x000fea0003800200 */
.L_x_12:
        /* <DEDUP_REMOVED lines=28> */
.L_x_19:
[----:B------:R-:W-:Y:S05]  /*0dc0*/  BSYNC.RECONVERGENT B2 ;  /* 0x0000000000027941 */ /* 0x000fea0003800200 */
.L_x_18:
        /* <DEDUP_REMOVED lines=8> */
.L_x_17:
[----:B------:R-:W-:Y:S05]  /*0e50*/  BSYNC.RECONVERGENT B1 ;  /* 0x0000000000017941 */ /* 0x000fea0003800200 */
.L_x_16:
[----:B------:R-:W-:Y:S01]  /*0e60*/  IADD3 R0, PT, PT, R9, 0x2, RZ ;  /* 0x0000000209007810 */ /* 0x000fe20007ffe0ff */
[----:B------:R-:W-:Y:S03]  /*0e70*/  BSSY.RECONVERGENT B1, `(.L_x_20) ;  /* 0x0000024000017945 */ /* 0x000fe60003800200 */
        /* <DEDUP_REMOVED lines=26> */
.L_x_23:
[----:B------:R-:W-:Y:S05]  /*1020*/  BSYNC.RECONVERGENT B2 ;  /* 0x0000000000027941 */ /* 0x000fea0003800200 */
.L_x_22:
        /* <DEDUP_REMOVED lines=8> */
.L_x_21:
[----:B------:R-:W-:Y:S05]  /*10b0*/  BSYNC.RECONVERGENT B1 ;  /* 0x0000000000017941 */ /* 0x000fea0003800200 */
.L_x_20:
        /* <DEDUP_REMOVED lines=28> */
.L_x_27:
[----:B------:R-:W-:Y:S05]  /*1280*/  BSYNC.RECONVERGENT B2 ;  /* 0x0000000000027941 */ /* 0x000fea0003800200 */
.L_x_26:
        /* <DEDUP_REMOVED lines=8> */
.L_x_25:
[----:B------:R-:W-:Y:S05]  /*1310*/  BSYNC.RECONVERGENT B1 ;  /* 0x0000000000017941 */ /* 0x000fea0003800200 */
.L_x_24:
        /* <DEDUP_REMOVED lines=28> */
.L_x_31:
[----:B------:R-:W-:Y:S05]  /*14e0*/  BSYNC.RECONVERGENT B2 ;  /* 0x0000000000027941 */ /* 0x000fea0003800200 */
.L_x_30:
        /* <DEDUP_REMOVED lines=8> */
.L_x_29:
[----:B------:R-:W-:Y:S05]  /*1570*/  BSYNC.RECONVERGENT B1 ;  /* 0x0000000000017941 */ /* 0x000fea0003800200 */
.L_x_28:
[----:B------:R-:W0:Y:S01]  /*1580*/  LDC R0, c[0x0][0x384] ;  /* 0x0000e100ff007b82 */ /* 0x000e220000000800 */
[----:B------:R-:W-:Y:S01]  /*1590*/  UIADD3 UR4, UPT, UPT, UR4, 0x8, URZ ;  /* 0x0000000804047890 */ /* 0x000fe2000fffe0ff */
[----:B------:R-:W-:-:S03]  /*15a0*/  IADD3 R9, PT, PT, R9, 0x8, RZ ;  /* 0x0000000809097810 */ /* 0x000fc60007ffe0ff */
[----:B------:R-:W-:Y:S01]  /*15b0*/  UISETP.NE.AND UP0, UPT, UR4, 0x27, UPT ;  /* 0x000000270400788c */ /* 0x000fe2000bf05270 */
[C---:B0-----:R-:W-:Y:S02]  /*15c0*/  IMAD R5, R0.reuse, 0x8, R5 ;  /* 0x0000000800057824 */ /* 0x041fe400078e0205 */
[C---:B------:R-:W-:Y:S02]  /*15d0*/  IMAD R11, R0.reuse, 0x8, R11 ;  /* 0x00000008000b7824 */ /* 0x040fe400078e020b */
[C---:B------:R-:W-:Y:S02]  /*15e0*/  IMAD R13, R0.reuse, 0x8, R13 ;  /* 0x00000008000d7824 */ /* 0x040fe400078e020d */
[C---:B------:R-:W-:Y:S02]  /*15f0*/  IMAD R15, R0.reuse, 0x8, R15 ;  /* 0x00000008000f7824 */ /* 0x040fe400078e020f */
[C---:B------:R-:W-:Y:S02]  /*1600*/  IMAD R17, R0.reuse, 0x8, R17 ;  /* 0x0000000800117824 */ /* 0x040fe400078e0211 */
[----:B------:R-:W-:-:S02]  /*1610*/  IMAD R34, R0, 0x8, R34 ;  /* 0x0000000800227824 */ /* 0x000fc400078e0222 */
[C---:B------:R-:W-:Y:S02]  /*1620*/  IMAD R35, R0.reuse, 0x8, R35 ;  /* 0x0000000800237824 */ /* 0x040fe400078e0223 */
[----:B------:R-:W-:Y:S01]  /*1630*/  IMAD R7, R0, 0x8, R7 ;  /* 0x0000000800077824 */ /* 0x000fe200078e0207 */
[----:B------:R-:W-:Y:S06]  /*1640*/  BRA.U UP0, `(.L_x_32) ;  /* 0xffffffed00107547 */ /* 0x000fec000b83ffff */
[----:B------:R-:W0:Y:S01]  /*1650*/  LDC.64 R24, c[0x0][0x3a0] ;  /* 0x0000e800ff187b82 */ /* 0x000e220000000a00 */
[C-C-:B-----5:R-:W-:Y:S01]  /*1660*/  DADD R22, R20.reuse, R18.reuse ;  /* 0x0000000014167229 */ /* 0x160fe20000000012 */
[----:B------:R-:W-:Y:S01]  /*1670*/  IADD3 R5, PT, PT, R2, R3, RZ ;  /* 0x0000000302057210 */ /* 0x000fe20007ffe0ff */
[----:B------:R-:W-:Y:S01]  /*1680*/  DADD R18, -R20, R18 ;  /* 0x0000000014127229 */ /* 0x000fe20000000112 */
[----:B------:R-:W-:-:S04]  /*1690*/  VIADD R3, R3, 0x1 ;  /* 0x0000000103037836 */ /* 0x000fc80000000000 */
[----:B------:R-:W1:Y:S01]  /*16a0*/  LDC.64 R26, c[0x0][0x3a8] ;  /* 0x0000ea00ff1a7b82 */ /* 0x000e620000000a00 */
[----:B------:R-:W-:Y:S01]  /*16b0*/  DMUL R22, R22, 0.5 ;  /* 0x3fe0000016167828 */ /* 0x000fe20000000000 */
[----:B------:R-:W-:Y:S01]  /*16c0*/  ISETP.NE.AND P0, PT, R3, R0, PT ;  /* 0x000000000300720c */ /* 0x000fe20003f05270 */
[----:B------:R-:W-:Y:S01]  /*16d0*/  DMUL R20, R18, 0.5 ;  /* 0x3fe0000012147828 */ /* 0x000fe20000000000 */
[----:B0-----:R-:W-:-:S05]  /*16e0*/  IMAD.WIDE R18, R5, 0x8, R24 ;  /* 0x0000000805127825 */ /* 0x001fca00078e0218 */
[----:B------:R2:W-:Y:S01]  /*16f0*/  STG.E.64 desc[UR6][R18.64], R22 ;  /* 0x0000001612007986 */ /* 0x0005e2000c101b06 */
[----:B-1----:R-:W-:-:S05]  /*1700*/  IMAD.WIDE R24, R5, 0x8, R26 ;  /* 0x0000000805187825 */ /* 0x002fca00078e021a */
[----:B------:R2:W-:Y:S01]  /*1710*/  STG.E.64 desc[UR6][R24.64], R20 ;  /* 0x0000001418007986 */ /* 0x0005e2000c101b06 */
[----:B------:R-:W-:Y:S05]  /*1720*/  @P0 BRA `(.L_x_33) ;  /* 0xffffffe800880947 */ /* 0x000fea000383ffff */
[----:B------:R-:W-:Y:S05]  /*1730*/  EXIT ;  /* 0x000000000000794d */ /* 0x000fea0003800000 */
        .weak           $__internal_0_$__cuda_sm20_div_rn_f64_full
        .type           $__internal_0_$__cuda_sm20_div_rn_f64_full,@function
        .size           $__internal_0_$__cuda_sm20_div_rn_f64_full,(.L_x_40 - $__internal_0_$__cuda_sm20_div_rn_f64_full)
$__internal_0_$__cuda_sm20_div_rn_f64_full:
[----:B------:R-:W-:Y:S01]  /*1740*/  FSETP.GEU.AND P2, PT, |R41|, 1.469367938527859385e-39, PT ;  /* 0x001000002900780b */ /* 0x000fe20003f4e200 */
[----:B------:R-:W-:Y:S01]  /*1750*/  IMAD.MOV.U32 R36, RZ, RZ, 0x1ca00000 ;  /* 0x1ca00000ff247424 */ /* 0x000fe200078e00ff */
[C---:B------:R-:W-:Y:S01]  /*1760*/  FSETP.GEU.AND P0, PT, |R27|.reuse, 1.469367938527859385e-39, PT ;  /* 0x001000001b00780b */ /* 0x040fe20003f0e200 */
[----:B------:R-:W-:Y:S01]  /*1770*/  IMAD.MOV.U32 R30, RZ, RZ, 0x1 ;  /* 0x00000001ff1e7424 */ /* 0x000fe200078e00ff */
[----:B------:R-:W-:Y:S01]  /*1780*/  LOP3.LUT R24, R27, 0x800fffff, RZ, 0xc0, !PT ;  /* 0x800fffff1b187812 */ /* 0x000fe200078ec0ff */
[----:B------:R-:W-:Y:S01]  /*1790*/  BSSY.RECONVERGENT B0, `(.L_x_34) ;  /* 0x0000052000007945 */ /* 0x000fe20003800200 */
[----:B------:R-:W-:Y:S02]  /*17a0*/  LOP3.LUT R37, R41, 0x7ff00000, RZ, 0xc0, !PT ;  /* 0x7ff0000029257812 */ /* 0x000fe400078ec0ff */
[----:B------:R-:W-:Y:S01]  /*17b0*/  LOP3.LUT R25, R24, 0x3ff00000, RZ, 0xfc, !PT ;  /* 0x3ff0000018197812 */ /* 0x000fe200078efcff */
[----:B------:R-:W-:Y:S01]  /*17c0*/  IMAD.MOV.U32 R24, RZ, RZ, R26 ;  /* 0x000000ffff187224 */ /* 0x000fe200078e001a */
[----:B------:R-:W-:-:S03]  /*17d0*/  LOP3.LUT R38, R27, 0x7ff00000, RZ, 0xc0, !PT ;  /* 0x7ff000001b267812 */ /* 0x000fc600078ec0ff */
[----:B------:R-:W-:Y:S01]  /*17e0*/  @!P2 LOP3.LUT R28, R27, 0x7ff00000, RZ, 0xc0, !PT ;  /* 0x7ff000001b1ca812 */ /* 0x000fe200078ec0ff */
[----:B------:R-:W-:Y:S01]  /*17f0*/  @!P2 IMAD.MOV.U32 R42, RZ, RZ, RZ ;  /* 0x000000ffff2aa224 */ /* 0x000fe200078e00ff */
[----:B------:R-:W-:Y:S01]  /*1800*/  @!P0 DMUL R24, R26, 8.98846567431157953865e+307 ;  /* 0x7fe000001a188828 */ /* 0x000fe20000000000 */
[C---:B------:R-:W-:Y:S02]  /*1810*/  ISETP.GE.U32.AND P1, PT, R37.reuse, R38, PT ;  /* 0x000000262500720c */ /* 0x040fe40003f26070 */
[----:B------:R-:W-:Y:S02]  /*1820*/  @!P2 ISETP.GE.U32.AND P3, PT, R37, R28, PT ;  /* 0x0000001c2500a20c */ /* 0x000fe40003f66070 */
[C---:B------:R-:W-:Y:S01]  /*1830*/  SEL R29, R36.reuse, 0x63400000, !P1 ;  /* 0x63400000241d7807 */ /* 0x040fe20004800000 */
[----:B------:R-:W0:Y:S01]  /*1840*/  MUFU.RCP64H R31, R25 ;  /* 0x00000019001f7308 */ /* 0x000e220000001800 */
[----:B------:R-:W-:Y:S02]  /*1850*/  @!P2 SEL R28, R36, 0x63400000, !P3 ;  /* 0x63400000241ca807 */ /* 0x000fe40005800000 */
[----:B------:R-:W-:-:S02]  /*1860*/  LOP3.LUT R29, R29, 0x800fffff, R41, 0xf8, !PT ;  /* 0x800fffff1d1d7812 */ /* 0x000fc400078ef829 */
[----:B------:R-:W-:Y:S02]  /*1870*/  @!P2 LOP3.LUT R28, R28, 0x80000000, R41, 0xf8, !PT ;  /* 0x800000001c1ca812 */ /* 0x000fe400078ef829 */
[----:B------:R-:W-:Y:S02]  /*1880*/  @!P0 LOP3.LUT R38, R25, 0x7ff00000, RZ, 0xc0, !PT ;  /* 0x7ff0000019268812 */ /* 0x000fe400078ec0ff */
[----:B------:R-:W-:Y:S01]  /*1890*/  @!P2 LOP3.LUT R43, R28, 0x100000, RZ, 0xfc, !PT ;  /* 0x001000001c2ba812 */ /* 0x000fe200078efcff */
[----:B------:R-:W-:-:S06]  /*18a0*/  IMAD.MOV.U32 R28, RZ, RZ, R40 ;  /* 0x000000ffff1c7224 */ /* 0x000fcc00078e0028 */
[----:B------:R-:W-:Y:S02]  /*18b0*/  @!P2 DFMA R28, R28, 2, -R42 ;  /* 0x400000001c1ca82b */ /* 0x000fe4000000082a */
[----:B0-----:R-:W-:-:S08]  /*18c0*/  DFMA R42, R30, -R24, 1 ;  /* 0x3ff000001e2a742b */ /* 0x001fd00000000818 */
[----:B------:R-:W-:Y:S01]  /*18d0*/  DFMA R42, R42, R42, R42 ;  /* 0x0000002a2a2a722b */ /* 0x000fe2000000002a */
[----:B------:R-:W-:-:S05]  /*18e0*/  @!P2 LOP3.LUT R37, R29, 0x7ff00000, RZ, 0xc0, !PT ;  /* 0x7ff000001d25a812 */ /* 0x000fca00078ec0ff */
[----:B------:R-:W-:Y:S02]  /*18f0*/  VIADD R39, R37, 0xffffffff ;  /* 0xffffffff25277836 */ /* 0x000fe40000000000 */
[----:B------:R-:W-:-:S03]  /*1900*/  DFMA R30, R30, R42, R30 ;  /* 0x0000002a1e1e722b */ /* 0x000fc6000000001e */
[----:B------:R-:W-:Y:S01]  /*1910*/  ISETP.GT.U32.AND P0, PT, R39, 0x7feffffe, PT ;  /* 0x7feffffe2700780c */ /* 0x000fe20003f04070 */
[----:B------:R-:W-:-:S04]  /*1920*/  VIADD R39, R38, 0xffffffff ;  /* 0xffffffff26277836 */ /* 0x000fc80000000000 */
[----:B------:R-:W-:Y:S01]  /*1930*/  DFMA R44, R30, -R24, 1 ;  /* 0x3ff000001e2c742b */ /* 0x000fe20000000818 */
[----:B------:R-:W-:-:S07]  /*1940*/  ISETP.GT.U32.OR P0, PT, R39, 0x7feffffe, P0 ;  /* 0x7feffffe2700780c */ /* 0x000fce0000704470 */
[----:B------:R-:W-:-:S08]  /*1950*/  DFMA R44, R30, R44, R30 ;  /* 0x0000002c1e2c722b */ /* 0x000fd0000000001e */
[----:B------:R-:W-:-:S08]  /*1960*/  DMUL R42, R44, R28 ;  /* 0x0000001c2c2a7228 */ /* 0x000fd00000000000 */
[----:B------:R-:W-:-:S08]  /*1970*/  DFMA R30, R42, -R24, R28 ;  /* 0x800000182a1e722b */ /* 0x000fd0000000001c */
[----:B------:R-:W-:Y:S01]  /*1980*/  DFMA R30, R44, R30, R42 ;  /* 0x0000001e2c1e722b */ /* 0x000fe2000000002a */
[----:B------:R-:W-:Y:S10]  /*1990*/  @P0 BRA `(.L_x_35) ;  /* 0x0000000000700947 */ /* 0x000ff40003800000 */
[----:B------:R-:W-:Y:S02]  /*19a0*/  LOP3.LUT R37, R41, 0x7ff00000, RZ, 0xc0, !PT ;  /* 0x7ff0000029257812 */ /* 0x000fe400078ec0ff */
[----:B------:R-:W-:-:S04]  /*19b0*/  LOP3.LUT R38, R27, 0x7ff00000, RZ, 0xc0, !PT ;  /* 0x7ff000001b267812 */ /* 0x000fc800078ec0ff */
[CC--:B------:R-:W-:Y:S02]  /*19c0*/  VIADDMNMX R39, R37.reuse, -R38.reuse, 0xb9600000, !PT ;  /* 0xb960000025277446 */ /* 0x0c0fe40007800926 */
[----:B------:R-:W-:Y:S01]  /*19d0*/  ISETP.GE.U32.AND P0, PT, R37, R38, PT ;  /* 0x000000262500720c */ /* 0x000fe20003f06070 */
[----:B------:R-:W-:Y:S01]  /*19e0*/  IMAD.MOV.U32 R38, RZ, RZ, RZ ;  /* 0x000000ffff267224 */ /* 0x000fe200078e00ff */
[----:B------:R-:W-:Y:S02]  /*19f0*/  VIMNMX R39, PT, PT, R39, 0x46a00000, PT ;  /* 0x46a0000027277848 */ /* 0x000fe40003fe0100 */
[----:B------:R-:W-:-:S04]  /*1a00*/  SEL R36, R36, 0x63400000, !P0 ;  /* 0x6340000024247807 */ /* 0x000fc80004000000 */
[----:B------:R-:W-:-:S05]  /*1a10*/  IADD3 R36, PT, PT, -R36, R39, RZ ;  /* 0x0000002724247210 */ /* 0x000fca0007ffe1ff */
[----:B------:R-:W-:-:S06]  /*1a20*/  VIADD R39, R36, 0x7fe00000 ;  /* 0x7fe0000024277836 */ /* 0x000fcc0000000000 */
[----:B------:R-:W-:-:S10]  /*1a30*/  DMUL R42, R30, R38 ;  /* 0x000000261e2a7228 */ /* 0x000fd40000000000 */
[----:B------:R-:W-:-:S13]  /*1a40*/  FSETP.GTU.AND P0, PT, |R43|, 1.469367938527859385e-39, PT ;  /* 0x001000002b00780b */ /* 0x000fda0003f0c200 */
[----:B------:R-:W-:Y:S05]  /*1a50*/  @P0 BRA `(.L_x_36) ;  /* 0x0000000000940947 */ /* 0x000fea0003800000 */
[----:B------:R-:W-:Y:S01]  /*1a60*/  DFMA R24, R30, -R24, R28 ;  /* 0x800000181e18722b */ /* 0x000fe2000000001c */
[----:B------:R-:W-:-:S09]  /*1a70*/  IMAD.MOV.U32 R38, RZ, RZ, RZ ;  /* 0x000000ffff267224 */ /* 0x000fd200078e00ff */
[C---:B------:R-:W-:Y:S02]  /*1a80*/  FSETP.NEU.AND P0, PT, R25.reuse, RZ, PT ;  /* 0x000000ff1900720b */ /* 0x040fe40003f0d000 */
[----:B------:R-:W-:-:S04]  /*1a90*/  LOP3.LUT R26, R25, 0x80000000, R27, 0x48, !PT ;  /* 0x80000000191a7812 */ /* 0x000fc800078e481b */
[----:B------:R-:W-:-:S07]  /*1aa0*/  LOP3.LUT R39, R26, R39, RZ, 0xfc, !PT ;  /* 0x000000271a277212 */ /* 0x000fce00078efcff */
[----:B------:R-:W-:Y:S05]  /*1ab0*/  @!P0 BRA `(.L_x_36) ;  /* 0x00000000007c8947 */ /* 0x000fea0003800000 */
[----:B------:R-:W-:Y:S01]  /*1ac0*/  IMAD.MOV R25, RZ, RZ, -R36 ;  /* 0x000000ffff197224 */ /* 0x000fe200078e0a24 */
[----:B------:R-:W-:Y:S01]  /*1ad0*/  IADD3 R36, PT, PT, -R36, -0x43300000, RZ ;  /* 0xbcd0000024247810 */ /* 0x000fe20007ffe1ff */
[----:B------:R-:W-:-:S06]  /*1ae0*/  IMAD.MOV.U32 R24, RZ, RZ, RZ ;  /* 0x000000ffff187224 */ /* 0x000fcc00078e00ff */
[----:B------:R-:W-:Y:S02]  /*1af0*/  DFMA R24, R42, -R24, R30 ;  /* 0x800000182a18722b */ /* 0x000fe4000000001e */
[----:B------:R-:W-:-:S08]  /*1b00*/  DMUL.RP R30, R30, R38 ;  /* 0x000000261e1e7228 */ /* 0x000fd00000008000 */
[----:B------:R-:W-:Y:S02]  /*1b10*/  FSETP.NEU.AND P0, PT, |R25|, R36, PT ;  /* 0x000000241900720b */ /* 0x000fe40003f0d200 */
[----:B------:R-:W-:Y:S02]  /*1b20*/  LOP3.LUT R25, R31, R26, RZ, 0x3c, !PT ;  /* 0x0000001a1f197212 */ /* 0x000fe400078e3cff */
[----:B------:R-:W-:Y:S02]  /*1b30*/  FSEL R42, R30, R42, !P0 ;  /* 0x0000002a1e2a7208 */ /* 0x000fe40004000000 */
[----:B------:R-:W-:Y:S01]  /*1b40*/  FSEL R43, R25, R43, !P0 ;  /* 0x0000002b192b7208 */ /* 0x000fe20004000000 */
[----:B------:R-:W-:Y:S06]  /*1b50*/  BRA `(.L_x_36) ;  /* 0x0000000000547947 */ /* 0x000fec0003800000 */
.L_x_35:
[----:B------:R-:W-:-:S14]  /*1b60*/  DSETP.NAN.AND P0, PT, R40, R40, PT ;  /* 0x000000282800722a */ /* 0x000fdc0003f08000 */
[----:B------:R-:W-:Y:S05]  /*1b70*/  @P0 BRA `(.L_x_37) ;  /* 0x0000000000440947 */ /* 0x000fea0003800000 */
[----:B------:R-:W-:-:S14]  /*1b80*/  DSETP.NAN.AND P0, PT, R26, R26, PT ;  /* 0x0000001a1a00722a */ /* 0x000fdc0003f08000 */
[----:B------:R-:W-:Y:S05]  /*1b90*/  @P0 BRA `(.L_x_38) ;  /* 0x0000000000300947 */ /* 0x000fea0003800000 */
[----:B------:R-:W-:Y:S01]  /*1ba0*/  ISETP.NE.AND P0, PT, R37, R38, PT ;  /* 0x000000262500720c */ /* 0x000fe20003f05270 */
[----:B------:R-:W-:Y:S02]  /*1bb0*/  IMAD.MOV.U32 R42, RZ, RZ, 0x0 ;  /* 0x00000000ff2a7424 */ /* 0x000fe400078e00ff */
[----:B------:R-:W-:-:S10]  /*1bc0*/  IMAD.MOV.U32 R43, RZ, RZ, -0x80000 ;  /* 0xfff80000ff2b7424 */ /* 0x000fd400078e00ff */
[----:B------:R-:W-:Y:S05]  /*1bd0*/  @!P0 BRA `(.L_x_36) ;  /* 0x0000000000348947 */ /* 0x000fea0003800000 */
[----:B------:R-:W-:Y:S02]  /*1be0*/  ISETP.NE.AND P0, PT, R37, 0x7ff00000, PT ;  /* 0x7ff000002500780c */ /* 0x000fe40003f05270 */
[----:B------:R-:W-:Y:S02]  /*1bf0*/  LOP3.LUT R43, R41, 0x80000000, R27, 0x48, !PT ;  /* 0x80000000292b7812 */ /* 0x000fe400078e481b */
[----:B------:R-:W-:-:S13]  /*1c00*/  ISETP.EQ.OR P0, PT, R38, RZ, !P0 ;  /* 0x000000ff2600720c */ /* 0x000fda0004702670 */
[----:B------:R-:W-:Y:S02]  /*1c10*/  @P0 LOP3.LUT R24, R43, 0x7ff00000, RZ, 0xfc, !PT ;  /* 0x7ff000002b180812 */ /* 0x000fe400078efcff */
[----:B------:R-:W-:Y:S01]  /*1c20*/  @!P0 MOV R42, RZ ;  /* 0x000000ff002a8202 */ /* 0x000fe20000000f00 */
[----:B------:R-:W-:Y:S02]  /*1c30*/  @P0 IMAD.MOV.U32 R42, RZ, RZ, RZ ;  /* 0x000000ffff2a0224 */ /* 0x000fe400078e00ff */
[----:B------:R-:W-:Y:S01]  /*1c40*/  @P0 IMAD.MOV.U32 R43, RZ, RZ, R24 ;  /* 0x000000ffff2b0224 */ /* 0x000fe200078e0018 */
[----:B------:R-:W-:Y:S06]  /*1c50*/  BRA `(.L_x_36) ;  /* 0x0000000000147947 */ /* 0x000fec0003800000 */
.L_x_38:
[----:B------:R-:W-:Y:S01]  /*1c60*/  LOP3.LUT R43, R27, 0x80000, RZ, 0xfc, !PT ;  /* 0x000800001b2b7812 */ /* 0x000fe200078efcff */
[----:B------:R-:W-:Y:S01]  /*1c70*/  IMAD.MOV.U32 R42, RZ, RZ, R26 ;  /* 0x000000ffff2a7224 */ /* 0x000fe200078e001a */
[----:B------:R-:W-:Y:S06]  /*1c80*/  BRA `(.L_x_36) ;  /* 0x0000000000087947 */ /* 0x000fec0003800000 */
.L_x_37:
[----:B------:R-:W-:Y:S01]  /*1c90*/  LOP3.LUT R43, R41, 0x80000, RZ, 0xfc, !PT ;  /* 0x00080000292b7812 */ /* 0x000fe200078efcff */
[----:B------:R-:W-:-:S07]  /*1ca0*/  IMAD.MOV.U32 R42, RZ, RZ, R40 ;  /* 0x000000ffff2a7224 */ /* 0x000fce00078e0028 */
.L_x_36:
[----:B------:R-:W-:Y:S05]  /*1cb0*/  BSYNC.RECONVERGENT B0 ;  /* 0x0000000000007941 */ /* 0x000fea0003800200 */
.L_x_34:
[----:B------:R-:W-:Y:S02]  /*1cc0*/  IMAD.MOV.U32 R24, RZ, RZ, R0 ;  /* 0x000000ffff187224 */ /* 0x000fe400078e0000 */
[----:B------:R-:W-:-:S04]  /*1cd0*/  IMAD.MOV.U32 R25, RZ, RZ, 0x0 ;  /* 0x00000000ff197424 */ /* 0x000fc800078e00ff */
[----:B------:R-:W-:Y:S05]  /*1ce0*/  RET.REL.NODEC R24 `(_Z19k_find_block_boundsiiiPKdS0_PdS1_) ;  /* 0xffffffe018c47950 */ /* 0x000fea0003c3ffff */
.L_x_39:
[----:B------:R-:W-:-:S00]  /*1cf0*/  BRA `(.L_x_39) ;  /* 0xfffffffc00fc7947 */ /* 0x000fc0000383ffff */
[----:B------:R-:W-:-:S00]  /*1d00*/  NOP ;  /* 0x0000000000007918 */ /* 0x000fc00000000000 */
[----:B------:R-:W-:-:S00]  /*1d10*/  NOP ;  /* 0x0000000000007918 */ /* 0x000fc00000000000 */
[----:B------:R-:W-:-:S00]  /*1d20*/  NOP ;  /* 0x0000000000007918 */ /* 0x000fc00000000000 */
[----:B------:R-:W-:-:S00]  /*1d30*/  NOP ;  /* 0x0000000000007918 */ /* 0x000fc00000000000 */
[----:B------:R-:W-:-:S00]  /*1d40*/  NOP ;  /* 0x0000000000007918 */ /* 0x000fc00000000000 */
[----:B------:R-:W-:-:S00]  /*1d50*/  NOP ;  /* 0x0000000000007918 */ /* 0x000fc00000000000 */
[----:B------:R-:W-:-:S00]  /*1d60*/  NOP ;  /* 0x0000000000007918 */ /* 0x000fc00000000000 */
[----:B------:R-:W-:-:S00]  /*1d70*/  NOP ;  /* 0x0000000000007918 */ /* 0x000fc00000000000 */
.L_x_40:


//--------------------- .nv.shared.reserved.0     --------------------------
	.section	.nv.shared.reserved.0,"aw",@nobits
	.weak		__nv_reservedSMEM_offset_0_alias
	.size		__nv_reservedSMEM_offset_0_alias, 0, 64
	.other		__nv_reservedSMEM_offset_0_alias,@"STO_CUDA_RESERVED_SHARED STV_DEFAULT"
__nv_reservedSMEM_offset_0_alias:
	.zero		0
	.zero		64


//--------------------- .nv.constant0._Z19k_find_block_boundsiiiPKdS0_PdS1_ --------------------------
	.section	.nv.constant0._Z19k_find_block_boundsiiiPKdS0_PdS1_,"a",@progbits
	.sectionflags	@""
	.align	4
.nv.constant0._Z19k_find_block_boundsiiiPKdS0_PdS1_:
	.zero		944


//--------------------- SYMBOLS --------------------------

	.type		.nv.reservedSmem.offset0,@object
	.size		.nv.reservedSmem.offset0,0x4
